//
// Generated by NVIDIA NVVM Compiler
//
// Compiler Build ID: CL-36424714
// Cuda compilation tools, release 13.0, V13.0.88
// Based on NVVM 20.0.0
//

.version 9.0
.target sm_100
.address_size 64

	// .globl	_Z21count_2d_equal_kernelPKiPiiii
// _ZZ21count_2d_equal_kernelPKiPiiiiE12shared_count has been demoted

.visible .entry _Z21count_2d_equal_kernelPKiPiiii(
	.param .u64 .ptr .align 1 _Z21count_2d_equal_kernelPKiPiiii_param_0,
	.param .u64 .ptr .align 1 _Z21count_2d_equal_kernelPKiPiiii_param_1,
	.param .u32 _Z21count_2d_equal_kernelPKiPiiii_param_2,
	.param .u32 _Z21count_2d_equal_kernelPKiPiiii_param_3,
	.param .u32 _Z21count_2d_equal_kernelPKiPiiii_param_4
)
{
	.reg .pred 	%p<14>;
	.reg .b32 	%r<48>;
	.reg .b64 	%rd<7>;
	// demoted variable
	.shared .align 4 .b8 _ZZ21count_2d_equal_kernelPKiPiiiiE12shared_count[1024];
	ld.param.u64 	%rd1, [_Z21count_2d_equal_kernelPKiPiiii_param_0];
	ld.param.u64 	%rd2, [_Z21count_2d_equal_kernelPKiPiiii_param_1];
	ld.param.u32 	%r10, [_Z21count_2d_equal_kernelPKiPiiii_param_2];
	ld.param.u32 	%r7, [_Z21count_2d_equal_kernelPKiPiiii_param_3];
	ld.param.u32 	%r8, [_Z21count_2d_equal_kernelPKiPiiii_param_4];
	mov.u32 	%r11, %ctaid.y;
	mov.u32 	%r12, %ntid.y;
	mov.u32 	%r13, %tid.y;
	mad.lo.s32 	%r1, %r11, %r12, %r13;
	mov.u32 	%r14, %ctaid.x;
	mov.u32 	%r15, %ntid.x;
	mov.u32 	%r16, %tid.x;
	mad.lo.s32 	%r2, %r14, %r15, %r16;
	mad.lo.s32 	%r3, %r13, %r15, %r16;
	setp.ge.s32 	%p1, %r1, %r10;
	setp.ge.s32 	%p2, %r2, %r7;
	mov.b32 	%r47, 0;
	or.pred  	%p3, %p1, %p2;
	@%p3 bra 	$L__BB0_2;
	cvta.to.global.u64 	%rd3, %rd1;
	mad.lo.s32 	%r17, %r7, %r1, %r2;
	mul.wide.s32 	%rd4, %r17, 4;
	add.s64 	%rd5, %rd3, %rd4;
	ld.global.u32 	%r18, [%rd5];
	setp.eq.s32 	%p4, %r18, %r8;
	selp.u32 	%r47, 1, 0, %p4;
$L__BB0_2:
	shl.b32 	%r19, %r3, 2;
	mov.u32 	%r20, _ZZ21count_2d_equal_kernelPKiPiiiiE12shared_count;
	add.s32 	%r6, %r20, %r19;
	st.shared.u32 	[%r6], %r47;
	bar.sync 	0;
	setp.gt.u32 	%p5, %r3, 127;
	@%p5 bra 	$L__BB0_4;
	ld.shared.u32 	%r21, [%r6+512];
	ld.shared.u32 	%r22, [%r6];
	add.s32 	%r23, %r22, %r21;
	st.shared.u32 	[%r6], %r23;
$L__BB0_4:
	bar.sync 	0;
	setp.gt.u32 	%p6, %r3, 63;
	@%p6 bra 	$L__BB0_6;
	ld.shared.u32 	%r24, [%r6+256];
	ld.shared.u32 	%r25, [%r6];
	add.s32 	%r26, %r25, %r24;
	st.shared.u32 	[%r6], %r26;
$L__BB0_6:
	bar.sync 	0;
	setp.gt.u32 	%p7, %r3, 31;
	@%p7 bra 	$L__BB0_8;
	ld.shared.u32 	%r27, [%r6+128];
	ld.shared.u32 	%r28, [%r6];
	add.s32 	%r29, %r28, %r27;
	st.shared.u32 	[%r6], %r29;
$L__BB0_8:
	bar.sync 	0;
	setp.gt.u32 	%p8, %r3, 15;
	@%p8 bra 	$L__BB0_10;
	ld.shared.u32 	%r30, [%r6+64];
	ld.shared.u32 	%r31, [%r6];
	add.s32 	%r32, %r31, %r30;
	st.shared.u32 	[%r6], %r32;
$L__BB0_10:
	bar.sync 	0;
	setp.gt.u32 	%p9, %r3, 7;
	@%p9 bra 	$L__BB0_12;
	ld.shared.u32 	%r33, [%r6+32];
	ld.shared.u32 	%r34, [%r6];
	add.s32 	%r35, %r34, %r33;
	st.shared.u32 	[%r6], %r35;
$L__BB0_12:
	bar.sync 	0;
	setp.gt.u32 	%p10, %r3, 3;
	@%p10 bra 	$L__BB0_14;
	ld.shared.u32 	%r36, [%r6+16];
	ld.shared.u32 	%r37, [%r6];
	add.s32 	%r38, %r37, %r36;
	st.shared.u32 	[%r6], %r38;
$L__BB0_14:
	bar.sync 	0;
	setp.gt.u32 	%p11, %r3, 1;
	@%p11 bra 	$L__BB0_16;
	ld.shared.u32 	%r39, [%r6+8];
	ld.shared.u32 	%r40, [%r6];
	add.s32 	%r41, %r40, %r39;
	st.shared.u32 	[%r6], %r41;
$L__BB0_16:
	bar.sync 	0;
	setp.ne.s32 	%p12, %r3, 0;
	@%p12 bra 	$L__BB0_18;
	ld.shared.u32 	%r42, [_ZZ21count_2d_equal_kernelPKiPiiiiE12shared_count+4];
	ld.shared.u32 	%r43, [%r6];
	add.s32 	%r44, %r43, %r42;
	st.shared.u32 	[%r6], %r44;
$L__BB0_18:
	setp.ne.s32 	%p13, %r3, 0;
	bar.sync 	0;
	@%p13 bra 	$L__BB0_20;
	ld.shared.u32 	%r45, [_ZZ21count_2d_equal_kernelPKiPiiiiE12shared_count];
	cvta.to.global.u64 	%rd6, %rd2;
	atom.global.add.u32 	%r46, [%rd6], %r45;
$L__BB0_20:
	ret;

}


// ===== COMPILED SASS (sm_100) =====

	.target	sm_100

	.elftype	@"ET_EXEC"


//--------------------- .note.nv.tkinfo           --------------------------
	.section	.note.nv.tkinfo,"",@"SHT_NOTE"
	.sectionflags	@"SHF_NOTE_NV_TKINFO"
	.tkinfo
        /*0018*/ 	.word	0x00000002
        /*0030*/ 	.string	""
        /*0030*/ 	.string	"ptxas"
        /*0030*/ 	.string	"Cuda compilation tools, release 13.0, V13.0.88"
        /*0030*/ 	.string	"Build cuda_13.0.r13.0/compiler.36424714_0"
        /*0030*/ 	.string	"-arch sm_100 -m 64 "



//--------------------- .note.nv.cuinfo           --------------------------
	.section	.note.nv.cuinfo,"",@"SHT_NOTE"
	.sectionflags	@"SHF_NOTE_NV_CUINFO"
        /*0018*/ 	.short	0x0002
        /*001a*/ 	.short	0x0064
        /*001c*/ 	.short	0x0082
	.zero		2


//--------------------- .nv.info                  --------------------------
	.section	.nv.info,"",@"SHT_CUDA_INFO"
	.align	4


	//----- nvinfo : EIATTR_REGCOUNT
	.align		4
        /*0000*/ 	.byte	0x04, 0x2f
        /*0002*/ 	.short	(.L_1 - .L_0)
	.align		4
.L_0:
        /*0004*/ 	.word	index@(_Z21count_2d_equal_kernelPKiPiiii)
        /*0008*/ 	.word	0x0000000c


	//----- nvinfo : EIATTR_FRAME_SIZE
	.align		4
.L_1:
        /*000c*/ 	.byte	0x04, 0x11
        /*000e*/ 	.short	(.L_3 - .L_2)
	.align		4
.L_2:
        /*0010*/ 	.word	index@(_Z21count_2d_equal_kernelPKiPiiii)
        /*0014*/ 	.word	0x00000000


	//----- nvinfo : EIATTR_MIN_STACK_SIZE
	.align		4
.L_3:
        /*0018*/ 	.byte	0x04, 0x12
        /*001a*/ 	.short	(.L_5 - .L_4)
	.align		4
.L_4:
        /*001c*/ 	.word	index@(_Z21count_2d_equal_kernelPKiPiiii)
        /*0020*/ 	.word	0x00000000
.L_5:


//--------------------- .nv.compat                --------------------------
	.section	.nv.compat,"",@"SHT_CUDA_COMPAT_INFO"
	.align	4
        /*0000*/ 	.byte	0x02, 0x09, 0x00, 0x00, 0x02, 0x02, 0x01, 0x00, 0x02, 0x05, 0x05, 0x00, 0x03, 0x07, 0x01, 0x01
        /*0010*/ 	.byte	0x02, 0x03, 0x00, 0x00, 0x02, 0x06, 0x01, 0x00, 0x04, 0x0b, 0x08, 0x00, 0x09, 0x00, 0x00, 0x00
        /*0020*/ 	.byte	0x00, 0x00, 0x00, 0x00


//--------------------- .nv.info._Z21count_2d_equal_kernelPKiPiiii --------------------------
	.section	.nv.info._Z21count_2d_equal_kernelPKiPiiii,"",@"SHT_CUDA_INFO"
	.sectionflags	@""
	.align	4


	//----- nvinfo : EIATTR_CUDA_API_VERSION
	.align		4
        /*0000*/ 	.byte	0x04, 0x37
        /*0002*/ 	.short	(.L_7 - .L_6)
.L_6:
        /*0004*/ 	.word	0x00000082


	//----- nvinfo : EIATTR_KPARAM_INFO
	.align		4
.L_7:
        /*0008*/ 	.byte	0x04, 0x17
        /*000a*/ 	.short	(.L_9 - .L_8)
.L_8:
        /*000c*/ 	.word	0x00000000
        /*0010*/ 	.short	0x0004
        /*0012*/ 	.short	0x0018
        /*0014*/ 	.byte	0x00, 0xf0, 0x11, 0x00


	//----- nvinfo : EIATTR_KPARAM_INFO
	.align		4
.L_9:
        /*0018*/ 	.byte	0x04, 0x17
        /*001a*/ 	.short	(.L_11 - .L_10)
.L_10:
        /*001c*/ 	.word	0x00000000
        /*0020*/ 	.short	0x0003
        /*0022*/ 	.short	0x0014
        /*0024*/ 	.byte	0x00, 0xf0, 0x11, 0x00


	//----- nvinfo : EIATTR_KPARAM_INFO
	.align		4
.L_11:
        /*0028*/ 	.byte	0x04, 0x17
        /*002a*/ 	.short	(.L_13 - .L_12)
.L_12:
        /*002c*/ 	.word	0x00000000
        /*0030*/ 	.short	0x0002
        /*0032*/ 	.short	0x0010
        /*0034*/ 	.byte	0x00, 0xf0, 0x11, 0x00


	//----- nvinfo : EIATTR_KPARAM_INFO
	.align		4
.L_13:
        /*0038*/ 	.byte	0x04, 0x17
        /*003a*/ 	.short	(.L_15 - .L_14)
.L_14:
        /*003c*/ 	.word	0x00000000
        /*0040*/ 	.short	0x0001
        /*0042*/ 	.short	0x0008
        /*0044*/ 	.byte	0x00, 0xf5, 0x21, 0x00


	//----- nvinfo : EIATTR_KPARAM_INFO
	.align		4
.L_15:
        /*0048*/ 	.byte	0x04, 0x17
        /*004a*/ 	.short	(.L_17 - .L_16)
.L_16:
        /*004c*/ 	.word	0x00000000
        /*0050*/ 	.short	0x0000
        /*0052*/ 	.short	0x0000
        /*0054*/ 	.byte	0x00, 0xf5, 0x21, 0x00


	//----- nvinfo : EIATTR_SPARSE_MMA_MASK
	.align		4
.L_17:
        /*0058*/ 	.byte	0x03, 0x50
        /*005a*/ 	.short	0x0000


	//----- nvinfo : EIATTR_MAXREG_COUNT
	.align		4
        /*005c*/ 	.byte	0x03, 0x1b
        /*005e*/ 	.short	0x00ff


	//----- nvinfo : EIATTR_NUM_BARRIERS
	.align		4
        /*0060*/ 	.byte	0x02, 0x4c
        /*0062*/ 	.byte	0x01
	.zero		1


	//----- nvinfo : EIATTR_MERCURY_ISA_VERSION
	.align		4
        /*0064*/ 	.byte	0x03, 0x5f
        /*0066*/ 	.short	0x0101


	//----- nvinfo : EIATTR_VRC_CTA_INIT_COUNT
	.align		4
        /*0068*/ 	.byte	0x02, 0x4a
	.zero		1
	.zero		1


	//----- nvinfo : EIATTR_EXIT_INSTR_OFFSETS
	.align		4
        /*006c*/ 	.byte	0x04, 0x1c
        /*006e*/ 	.short	(.L_19 - .L_18)


	//   ....[0]....
.L_18:
        /*0070*/ 	.word	0x000004c0


	//   ....[1]....
        /*0074*/ 	.word	0x00000500


	//----- nvinfo : EIATTR_CBANK_PARAM_SIZE
	.align		4
.L_19:
        /*0078*/ 	.byte	0x03, 0x19
        /*007a*/ 	.short	0x001c


	//----- nvinfo : EIATTR_PARAM_CBANK
	.align		4
        /*007c*/ 	.byte	0x04, 0x0a
        /*007e*/ 	.short	(.L_21 - .L_20)
	.align		4
.L_20:
        /*0080*/ 	.word	index@(.nv.constant0._Z21count_2d_equal_kernelPKiPiiii)
        /*0084*/ 	.short	0x0380
        /*0086*/ 	.short	0x001c


	//----- nvinfo : EIATTR_SW_WAR
	.align		4
.L_21:
        /*0088*/ 	.byte	0x04, 0x36
        /*008a*/ 	.short	(.L_23 - .L_22)
.L_22:
        /*008c*/ 	.word	0x00000008
.L_23:


//--------------------- .nv.callgraph             --------------------------
	.section	.nv.callgraph,"",@"SHT_CUDA_CALLGRAPH"
	.align	4
	.sectionentsize	8
	.align		4
        /*0000*/ 	.word	0x00000000
	.align		4
        /*0004*/ 	.word	0xffffffff
	.align		4
        /*0008*/ 	.word	0x00000000
	.align		4
        /*000c*/ 	.word	0xfffffffe
	.align		4
        /*0010*/ 	.word	0x00000000
	.align		4
        /*0014*/ 	.word	0xfffffffd
	.align		4
        /*0018*/ 	.word	0x00000000
	.align		4
        /*001c*/ 	.word	0xfffffffc


//--------------------- .text._Z21count_2d_equal_kernelPKiPiiii --------------------------
	.section	.text._Z21count_2d_equal_kernelPKiPiiii,"ax",@progbits
	.align	128
        .global         _Z21count_2d_equal_kernelPKiPiiii
        .type           _Z21count_2d_equal_kernelPKiPiiii,@function
        .size           _Z21count_2d_equal_kernelPKiPiiii,(.L_x_1 - _Z21count_2d_equal_kernelPKiPiiii)
        .other          _Z21count_2d_equal_kernelPKiPiiii,@"STO_CUDA_ENTRY STV_DEFAULT"
_Z21count_2d_equal_kernelPKiPiiii:
.text._Z21count_2d_equal_kernelPKiPiiii:
[----:B------:R-:W-:Y:S01]  /*0000*/  LDC R1, c[0x0][0x37c] ;  /* 0x0000df00ff017b82 */ /* 0x000fe20000000800 */
[----:B------:R-:W0:Y:S07]  /*0010*/  S2R R9, SR_TID.X ;  /* 0x0000000000097919 */ /* 0x000e2e0000002100 */
[----:B------:R-:W1:Y:S01]  /*0020*/  LDC R0, c[0x0][0x364] ;  /* 0x0000d900ff007b82 */ /* 0x000e620000000800 */
[----:B------:R-:W2:Y:S01]  /*0030*/  LDCU.64 UR8, c[0x0][0x390] ;  /* 0x00007200ff0877ac */ /* 0x000ea20008000a00 */
[----:B------:R-:W1:Y:S01]  /*0040*/  S2R R7, SR_TID.Y ;  /* 0x0000000000077919 */ /* 0x000e620000002200 */
[----:B------:R-:W3:Y:S05]  /*0050*/  LDCU.64 UR6, c[0x0][0x358] ;  /* 0x00006b00ff0677ac */ /* 0x000eea0008000a00 */
[----:B------:R-:W0:Y:S08]  /*0060*/  S2UR UR5, SR_CTAID.X ;  /* 0x00000000000579c3 */ /* 0x000e300000002500 */
[----:B------:R-:W0:Y:S08]  /*0070*/  LDC R4, c[0x0][0x360] ;  /* 0x0000d800ff047b82 */ /* 0x000e300000000800 */
[----:B------:R-:W1:Y:S01]  /*0080*/  S2UR UR4, SR_CTAID.Y ;  /* 0x00000000000479c3 */ /* 0x000e620000002600 */
[----:B0-----:R-:W-:-:S05]  /*0090*/  IMAD R5, R4, UR5, R9 ;  /* 0x0000000504057c24 */ /* 0x001fca000f8e0209 */
[----:B--2---:R-:W-:Y:S01]  /*00a0*/  ISETP.GE.AND P0, PT, R5, UR9, PT ;  /* 0x0000000905007c0c */ /* 0x004fe2000bf06270 */
[----:B-1----:R-:W-:-:S05]  /*00b0*/  IMAD R0, R0, UR4, R7 ;  /* 0x0000000400007c24 */ /* 0x002fca000f8e0207 */
[----:B------:R-:W-:-:S13]  /*00c0*/  ISETP.GE.OR P0, PT, R0, UR8, P0 ;  /* 0x0000000800007c0c */ /* 0x000fda0008706670 */
[----:B------:R-:W0:Y:S01]  /*00d0*/  @!P0 LDC.64 R2, c[0x0][0x380] ;  /* 0x0000e000ff028b82 */ /* 0x000e220000000a00 */
[----:B------:R-:W-:-:S04]  /*00e0*/  @!P0 IMAD R5, R0, UR9, R5 ;  /* 0x0000000900058c24 */ /* 0x000fc8000f8e0205 */
[----:B0-----:R-:W-:-:S03]  /*00f0*/  @!P0 IMAD.WIDE R2, R5, 0x4, R2 ;  /* 0x0000000405028825 */ /* 0x001fc600078e0202 */
[----:B------:R-:W0:Y:S03]  /*0100*/  S2UR UR5, SR_CgaCtaId ;  /* 0x00000000000579c3 */ /* 0x000e260000008800 */
[----:B---3--:R-:W2:Y:S01]  /*0110*/  @!P0 LDG.E R2, desc[UR6][R2.64] ;  /* 0x0000000602028981 */ /* 0x008ea2000c1e1900 */
[----:B------:R-:W-:Y:S01]  /*0120*/  UMOV UR4, 0x400 ;  /* 0x0000040000047882 */ /* 0x000fe20000000000 */
[----:B------:R-:W-:-:S03]  /*0130*/  IMAD R0, R7, R4, R9 ;  /* 0x0000000407007224 */ /* 0x000fc600078e0209 */
[----:B------:R-:W2:Y:S01]  /*0140*/  @!P0 LDC R5, c[0x0][0x398] ;  /* 0x0000e600ff058b82 */ /* 0x000ea20000000800 */
[----:B------:R-:W-:Y:S01]  /*0150*/  IMAD.MOV.U32 R4, RZ, RZ, RZ ;  /* 0x000000ffff047224 */ /* 0x000fe200078e00ff */
[----:B------:R-:W-:Y:S01]  /*0160*/  ISETP.GT.U32.AND P1, PT, R0, 0x7f, PT ;  /* 0x0000007f0000780c */ /* 0x000fe20003f24070 */
[----:B0-----:R-:W-:Y:S01]  /*0170*/  ULEA UR4, UR5, UR4, 0x18 ;  /* 0x0000000405047291 */ /* 0x001fe2000f8ec0ff */
[----:B--2---:R-:W-:-:S05]  /*0180*/  @!P0 ISETP.NE.AND P2, PT, R2, R5, PT ;  /* 0x000000050200820c */ /* 0x004fca0003f45270 */
[C---:B------:R-:W-:Y:S02]  /*0190*/  LEA R5, R0.reuse, UR4, 0x2 ;  /* 0x0000000400057c11 */ /* 0x040fe4000f8e10ff */
[----:B------:R-:W-:Y:S02]  /*01a0*/  @!P0 SEL R4, RZ, 0x1, P2 ;  /* 0x00000001ff048807 */ /* 0x000fe40001000000 */
[----:B------:R-:W-:-:S03]  /*01b0*/  ISETP.GT.U32.AND P0, PT, R0, 0x3f, PT ;  /* 0x0000003f0000780c */ /* 0x000fc60003f04070 */
[----:B------:R-:W-:Y:S01]  /*01c0*/  STS [R5], R4 ;  /* 0x0000000405007388 */ /* 0x000fe20000000800 */
[----:B------:R-:W-:Y:S06]  /*01d0*/  BAR.SYNC.DEFER_BLOCKING 0x0 ;  /* 0x0000000000007b1d */ /* 0x000fec0000010000 */
[----:B------:R-:W-:Y:S04]  /*01e0*/  @!P1 LDS R2, [R5+0x200] ;  /* 0x0002000005029984 */ /* 0x000fe80000000800 */
[----:B------:R-:W0:Y:S02]  /*01f0*/  @!P1 LDS R3, [R5] ;  /* 0x0000000005039984 */ /* 0x000e240000000800 */
[----:B0-----:R-:W-:-:S05]  /*0200*/  @!P1 IMAD.IADD R2, R2, 0x1, R3 ;  /* 0x0000000102029824 */ /* 0x001fca00078e0203 */
[----:B------:R-:W-:Y:S01]  /*0210*/  @!P1 STS [R5], R2 ;  /* 0x0000000205009388 */ /* 0x000fe20000000800 */
[----:B------:R-:W-:Y:S01]  /*0220*/  BAR.SYNC.DEFER_BLOCKING 0x0 ;  /* 0x0000000000007b1d */ /* 0x000fe20000010000 */
[----:B------:R-:W-:-:S05]  /*0230*/  ISETP.GT.U32.AND P1, PT, R0, 0x1f, PT ;  /* 0x0000001f0000780c */ /* 0x000fca0003f24070 */
        /* <DEDUP_REMOVED lines=14> */
[----:B0-----:R-:W-:-:S05]  /*0320*/  @!P0 IADD3 R2, PT, PT, R2, R3, RZ ;  /* 0x0000000302028210 */ /* 0x001fca0007ffe0ff */
        /* <DEDUP_REMOVED lines=14> */
[----:B------:R-:W-:-:S05]  /*0410*/  ISETP.NE.AND P0, PT, R0, RZ, PT ;  /* 0x000000ff0000720c */ /* 0x000fca0003f05270 */
[----:B------:R-:W-:Y:S04]  /*0420*/  @!P1 LDS R2, [R5+0x8] ;  /* 0x0000080005029984 */ /* 0x000fe80000000800 */
[----:B------:R-:W0:Y:S02]  /*0430*/  @!P1 LDS R3, [R5] ;  /* 0x0000000005039984 */ /* 0x000e240000000800 */
[----:B0-----:R-:W-:-:S05]  /*0440*/  @!P1 IADD3 R2, PT, PT, R2, R3, RZ ;  /* 0x0000000302029210 */ /* 0x001fca0007ffe0ff */
[----:B------:R-:W-:Y:S01]  /*0450*/  @!P1 STS [R5], R2 ;  /* 0x0000000205009388 */ /* 0x000fe20000000800 */
[----:B------:R-:W-:Y:S06]  /*0460*/  BAR.SYNC.DEFER_BLOCKING 0x0 ;  /* 0x0000000000007b1d */ /* 0x000fec0000010000 */
[----:B------:R-:W-:Y:S04]  /*0470*/  @!P0 LDS R0, [UR4+0x4] ;  /* 0x00000404ff008984 */ /* 0x000fe80008000800 */
[----:B------:R-:W0:Y:S02]  /*0480*/  @!P0 LDS R3, [R5] ;  /* 0x0000000005038984 */ /* 0x000e240000000800 */
[----:B0-----:R-:W-:-:S05]  /*0490*/  @!P0 IMAD.IADD R0, R0, 0x1, R3 ;  /* 0x0000000100008824 */ /* 0x001fca00078e0203 */
[----:B------:R0:W-:Y:S01]  /*04a0*/  @!P0 STS [R5], R0 ;  /* 0x0000000005008388 */ /* 0x0001e20000000800 */
[----:B------:R-:W-:Y:S06]  /*04b0*/  BAR.SYNC.DEFER_BLOCKING 0x0 ;  /* 0x0000000000007b1d */ /* 0x000fec0000010000 */
[----:B------:R-:W-:Y:S05]  /*04c0*/  @P0 EXIT ;  /* 0x000000000000094d */ /* 0x000fea0003800000 */
[----:B0-----:R-:W0:Y:S01]  /*04d0*/  LDS R5, [UR4] ;  /* 0x00000004ff057984 */ /* 0x001e220008000800 */
[----:B------:R-:W0:Y:S03]  /*04e0*/  LDC.64 R2, c[0x0][0x388] ;  /* 0x0000e200ff027b82 */ /* 0x000e260000000a00 */
[----:B0-----:R-:W-:Y:S01]  /*04f0*/  REDG.E.ADD.STRONG.GPU desc[UR6][R2.64], R5 ;  /* 0x000000050200798e */ /* 0x001fe2000c12e106 */
[----:B------:R-:W-:Y:S05]  /*0500*/  EXIT ;  /* 0x000000000000794d */ /* 0x000fea0003800000 */
.L_x_0:
[----:B------:R-:W-:-:S00]  /*0510*/  BRA `(.L_x_0) ;  /* 0xfffffffc00fc7947 */ /* 0x000fc0000383ffff */
[----:B------:R-:W-:-:S00]  /*0520*/  NOP ;  /* 0x0000000000007918 */ /* 0x000fc00000000000 */
        /* <DEDUP_REMOVED lines=13> */
.L_x_1:


//--------------------- .nv.shared._Z21count_2d_equal_kernelPKiPiiii --------------------------
	.section	.nv.shared._Z21count_2d_equal_kernelPKiPiiii,"aw",@nobits
	.sectionflags	@""
	.align	4
.nv.shared._Z21count_2d_equal_kernelPKiPiiii:
	.zero		2048


//--------------------- .nv.shared.reserved.0     --------------------------
	.section	.nv.shared.reserved.0,"aw",@nobits
	.weak		__nv_reservedSMEM_offset_0_alias
	.size		__nv_reservedSMEM_offset_0_alias, 0, 64
	.other		__nv_reservedSMEM_offset_0_alias,@"STO_CUDA_RESERVED_SHARED STV_DEFAULT"
__nv_reservedSMEM_offset_0_alias:
	.zero		0
	.zero		64


//--------------------- .nv.constant0._Z21count_2d_equal_kernelPKiPiiii --------------------------
	.section	.nv.constant0._Z21count_2d_equal_kernelPKiPiiii,"a",@progbits
	.sectionflags	@""
	.align	4
.nv.constant0._Z21count_2d_equal_kernelPKiPiiii:
	.zero		924


//--------------------- SYMBOLS --------------------------

	.type		.nv.reservedSmem.offset0,@object
	.size		.nv.reservedSmem.offset0,0x4
	.type		.nv.reservedSmem.cap,@object
	.size		.nv.reservedSmem.cap,0x4
